	.headerflags	@"EF_CUDA_TEXMODE_UNIFIED EF_CUDA_64BIT_ADDRESS EF_CUDA_ACCELERATORS EF_CUDA_SM90 EF_CUDA_VIRTUAL_SM(EF_CUDA_SM90)"
	.elftype	@"ET_EXEC"


//--------------------- .nv.info                  --------------------------
	.section	.nv.info,"",@"SHT_CUDA_INFO"
	.align	4


	//----- nvinfo : EIATTR_REGCOUNT
	.align		4
        /*0000*/ 	.byte	0x04, 0x2f
        /*0002*/ 	.short	(.L_1 - .L_0)
	.align		4
.L_0:
        /*0004*/ 	.word	index@(triton_poi_fused_convolution_relu_8)
        /*0008*/ 	.word	0x0000000c


	//----- nvinfo : EIATTR_MIN_STACK_SIZE
	.align		4
.L_1:
        /*000c*/ 	.byte	0x04, 0x12
        /*000e*/ 	.short	(.L_3 - .L_2)
	.align		4
.L_2:
        /*0010*/ 	.word	index@(triton_poi_fused_convolution_relu_8)
        /*0014*/ 	.word	0x00000000


	//----- nvinfo : EIATTR_FRAME_SIZE
	.align		4
.L_3:
        /*0018*/ 	.byte	0x04, 0x11
        /*001a*/ 	.short	(.L_5 - .L_4)
	.align		4
.L_4:
        /*001c*/ 	.word	index@(triton_poi_fused_convolution_relu_8)
        /*0020*/ 	.word	0x00000000


	//----- nvinfo : EIATTR_MIN_STACK_SIZE
	.align		4
.L_5:
        /*0024*/ 	.byte	0x04, 0x12
        /*0026*/ 	.short	(.L_7 - .L_6)
	.align		4
.L_6:
        /*0028*/ 	.word	index@(triton_poi_fused_convolution_relu_8)
        /*002c*/ 	.word	0x00000000
.L_7:


//--------------------- .nv.info.triton_poi_fused_convolution_relu_8 --------------------------
	.section	.nv.info.triton_poi_fused_convolution_relu_8,"",@"SHT_CUDA_INFO"
	.sectionflags	@""
	.align	4


	//----- nvinfo : EIATTR_CUDA_API_VERSION
	.align		4
        /*0000*/ 	.byte	0x04, 0x37
        /*0002*/ 	.short	(.L_9 - .L_8)
.L_8:
        /*0004*/ 	.word	0x0000007c


	//----- nvinfo : EIATTR_KPARAM_INFO
	.align		4
.L_9:
        /*0008*/ 	.byte	0x04, 0x17
        /*000a*/ 	.short	(.L_11 - .L_10)
.L_10:
        /*000c*/ 	.word	0x00000000
        /*0010*/ 	.short	0x0002
        /*0012*/ 	.short	0x0010
        /*0014*/ 	.byte	0x00, 0xf0, 0x11, 0x00


	//----- nvinfo : EIATTR_KPARAM_INFO
	.align		4
.L_11:
        /*0018*/ 	.byte	0x04, 0x17
        /*001a*/ 	.short	(.L_13 - .L_12)
.L_12:
        /*001c*/ 	.word	0x00000000
        /*0020*/ 	.short	0x0001
        /*0022*/ 	.short	0x0008
        /*0024*/ 	.byte	0x00, 0xf4, 0x21, 0x00


	//----- nvinfo : EIATTR_KPARAM_INFO
	.align		4
.L_13:
        /*0028*/ 	.byte	0x04, 0x17
        /*002a*/ 	.short	(.L_15 - .L_14)
.L_14:
        /*002c*/ 	.word	0x00000000
        /*0030*/ 	.short	0x0000
        /*0032*/ 	.short	0x0000
        /*0034*/ 	.byte	0x00, 0xf4, 0x21, 0x00


	//----- nvinfo : EIATTR_SPARSE_MMA_MASK
	.align		4
.L_15:
        /*0038*/ 	.byte	0x03, 0x50
        /*003a*/ 	.short	0x0000


	//----- nvinfo : EIATTR_MAXREG_COUNT
	.align		4
        /*003c*/ 	.byte	0x03, 0x1b
        /*003e*/ 	.short	0x00ff


	//----- nvinfo : EIATTR_EXIT_INSTR_OFFSETS
	.align		4
        /*0040*/ 	.byte	0x04, 0x1c
        /*0042*/ 	.short	(.L_17 - .L_16)


	//   ....[0]....
.L_16:
        /*0044*/ 	.word	0x000001b0


	//   ....[1]....
        /*0048*/ 	.word	0x000001d0


	//----- nvinfo : EIATTR_REQNTID
	.align		4
.L_17:
        /*004c*/ 	.byte	0x04, 0x10
        /*004e*/ 	.short	(.L_19 - .L_18)
.L_18:
        /*0050*/ 	.word	0x00000080
        /*0054*/ 	.word	0x00000001
        /*0058*/ 	.word	0x00000001


	//----- nvinfo : EIATTR_CBANK_PARAM_SIZE
	.align		4
.L_19:
        /*005c*/ 	.byte	0x03, 0x19
        /*005e*/ 	.short	0x0014


	//----- nvinfo : EIATTR_PARAM_CBANK
	.align		4
        /*0060*/ 	.byte	0x04, 0x0a
        /*0062*/ 	.short	(.L_21 - .L_20)
	.align		4
.L_20:
        /*0064*/ 	.word	index@(.nv.constant0.triton_poi_fused_convolution_relu_8)
        /*0068*/ 	.short	0x0210
        /*006a*/ 	.short	0x0014


	//----- nvinfo : EIATTR_SW_WAR
	.align		4
.L_21:
        /*006c*/ 	.byte	0x04, 0x36
        /*006e*/ 	.short	(.L_23 - .L_22)
.L_22:
        /*0070*/ 	.word	0x00000008
.L_23:


//--------------------- .nv.callgraph             --------------------------
	.section	.nv.callgraph,"",@"SHT_CUDA_CALLGRAPH"
	.align	4
	.sectionentsize	8
	.align		4
        /*0000*/ 	.word	0x00000000
	.align		4
        /*0004*/ 	.word	0xffffffff
	.align		4
        /*0008*/ 	.word	0x00000000
	.align		4
        /*000c*/ 	.word	0xfffffffe
	.align		4
        /*0010*/ 	.word	0x00000000
	.align		4
        /*0014*/ 	.word	0xfffffffd
	.align		4
        /*0018*/ 	.word	0x00000000
	.align		4
        /*001c*/ 	.word	0xfffffffc


//--------------------- .text.triton_poi_fused_convolution_relu_8 --------------------------
	.section	.text.triton_poi_fused_convolution_relu_8,"ax",@progbits
	.align	128
        .global         triton_poi_fused_convolution_relu_8
        .type           triton_poi_fused_convolution_relu_8,@function
        .size           triton_poi_fused_convolution_relu_8,(.L_x_1 - triton_poi_fused_convolution_relu_8)
        .other          triton_poi_fused_convolution_relu_8,@"STO_CUDA_ENTRY STV_DEFAULT"
triton_poi_fused_convolution_relu_8:
.text.triton_poi_fused_convolution_relu_8:
[----:B------:R-:W0:Y:S02]  /*0000*/  LDC R1, c[0x0][0x28] ;  /* 0x00000a00ff017b82 */ /* 0x000e240000000800 */
[----:B------:R-:W1:Y:S01]  /*0010*/  S2R R0, SR_TID.X ;  /* 0x0000000000007919 */ /* 0x000e620000002100 */
[----:B------:R-:W2:Y:S01]  /*0020*/  LDC.64 R2, c[0x0][0x210] ;  /* 0x00008400ff027b82 */ /* 0x000ea20000000a00 */
[----:B------:R-:W-:Y:S01]  /*0030*/  ULDC.64 UR4, c[0x0][0x208] ;  /* 0x0000820000047ab9 */ /* 0x000fe20000000a00 */
[----:B------:R-:W3:Y:S06]  /*0040*/  S2R R7, SR_CTAID.X ;  /* 0x0000000000077919 */ /* 0x000eec0000002500 */
[----:B------:R-:W4:Y:S01]  /*0050*/  LDC.64 R4, c[0x0][0x218] ;  /* 0x00008600ff047b82 */ /* 0x000f220000000a00 */
[----:B-1----:R-:W-:Y:S01]  /*0060*/  IMAD.SHL.U32 R0, R0, 0x2, RZ ;  /* 0x0000000200007824 */ /* 0x002fe200078e00ff */
[----:B---3--:R-:W-:-:S04]  /*0070*/  SHF.R.S32.HI R6, RZ, 0x17, R7 ;  /* 0x00000017ff067819 */ /* 0x008fc80000011407 */
[----:B------:R-:W-:-:S05]  /*0080*/  LOP3.LUT R0, R0, 0xfe, RZ, 0xc0, !PT ;  /* 0x000000fe00007812 */ /* 0x000fca00078ec0ff */
[----:B------:R-:W-:Y:S01]  /*0090*/  IMAD R7, R7, 0x100, R0 ;  /* 0x0000010007077824 */ /* 0x000fe200078e0200 */
[----:B------:R-:W-:-:S03]  /*00a0*/  SGXT R0, R6, 0x1 ;  /* 0x000000010600781a */ /* 0x000fc60000000200 */
[C---:B--2---:R-:W-:Y:S01]  /*00b0*/  IMAD.WIDE R2, R7.reuse, 0x4, R2 ;  /* 0x0000000407027825 */ /* 0x044fe200078e0202 */
[----:B------:R-:W-:Y:S02]  /*00c0*/  LEA.HI R0, R0, R7, RZ, 0x4 ;  /* 0x0000000700007211 */ /* 0x000fe400078f20ff */
[----:B------:R-:W-:Y:S02]  /*00d0*/  ISETP.GE.AND P2, PT, R7, 0x3100, PT ;  /* 0x000031000700780c */ /* 0x000fe40003f46270 */
[----:B------:R-:W-:-:S05]  /*00e0*/  LOP3.LUT R0, R0, 0xfffffff0, RZ, 0xc0, !PT ;  /* 0xfffffff000007812 */ /* 0x000fca00078ec0ff */
[----:B------:R-:W-:Y:S01]  /*00f0*/  IMAD.IADD R9, R7, 0x1, -R0 ;  /* 0x0000000107097824 */ /* 0x000fe200078e0a00 */
[----:B------:R-:W-:-:S03]  /*0100*/  CS2R R6, SRZ ;  /* 0x0000000000067805 */ /* 0x000fc6000001ff00 */
[----:B----4-:R-:W-:Y:S01]  /*0110*/  IMAD.WIDE R4, R9, 0x4, R4 ;  /* 0x0000000409047825 */ /* 0x010fe200078e0204 */
[----:B------:R-:W-:Y:S02]  /*0120*/  CS2R R8, SRZ ;  /* 0x0000000000087805 */ /* 0x000fe4000001ff00 */
[----:B------:R-:W2:Y:S04]  /*0130*/  @!P2 LDG.E.64 R6, desc[UR4][R2.64] ;  /* 0x000000040206a981 */ /* 0x000ea8000c1e1b00 */
[----:B------:R-:W2:Y:S02]  /*0140*/  @!P2 LDG.E.EL.64 R8, desc[UR4][R4.64] ;  /* 0x000000040408a981 */ /* 0x000ea4000c2e1b00 */
[----:B--2---:R-:W-:Y:S01]  /*0150*/  FSETP.GEU.AND P0, PT, R6, -R8, PT ;  /* 0x800000080600720b */ /* 0x004fe20003f0e000 */
[----:B------:R-:W-:Y:S01]  /*0160*/  FADD R6, R8, R6 ;  /* 0x0000000608067221 */ /* 0x000fe20000000000 */
[----:B------:R-:W-:Y:S01]  /*0170*/  FADD R0, R9, R7 ;  /* 0x0000000709007221 */ /* 0x000fe20000000000 */
[----:B------:R-:W-:-:S03]  /*0180*/  FSETP.GEU.AND P1, PT, R7, -R9, PT ;  /* 0x800000090700720b */ /* 0x000fc60003f2e000 */
[----:B------:R-:W-:Y:S02]  /*0190*/  FSEL R6, R6, RZ, P0 ;  /* 0x000000ff06067208 */ /* 0x000fe40000000000 */
[----:B------:R-:W-:Y:S01]  /*01a0*/  FSEL R7, R0, RZ, P1 ;  /* 0x000000ff00077208 */ /* 0x000fe20000800000 */
[----:B------:R-:W-:Y:S07]  /*01b0*/  @P2 EXIT ;  /* 0x000000000000294d */ /* 0x000fee0003800000 */
[----:B------:R-:W-:Y:S01]  /*01c0*/  STG.E.64 desc[UR4][R2.64], R6 ;  /* 0x0000000602007986 */ /* 0x000fe2000c101b04 */
[----:B------:R-:W-:Y:S05]  /*01d0*/  EXIT ;  /* 0x000000000000794d */ /* 0x000fea0003800000 */
.L_x_0:
[----:B------:R-:W-:-:S00]  /*01e0*/  BRA `(.L_x_0) ;  /* 0xfffffffc00fc7947 */ /* 0x000fc0000383ffff */
[----:B------:R-:W-:-:S00]  /*01f0*/  NOP ;  /* 0x0000000000007918 */ /* 0x000fc00000000000 */
        /* <DEDUP_REMOVED lines=8> */
.L_x_1:


//--------------------- .nv.constant0.triton_poi_fused_convolution_relu_8 --------------------------
	.section	.nv.constant0.triton_poi_fused_convolution_relu_8,"a",@progbits
	.sectionflags	@""
	.align	4
.nv.constant0.triton_poi_fused_convolution_relu_8:
	.zero		548
